//
// Generated by NVIDIA NVVM Compiler
//
// Compiler Build ID: CL-36424714
// Cuda compilation tools, release 13.0, V13.0.88
// Based on NVVM 20.0.0
//

.version 9.0
.target sm_100
.address_size 64

	// .globl	_Z18concatenateStringsPcS_ii

.visible .entry _Z18concatenateStringsPcS_ii(
	.param .u64 .ptr .align 1 _Z18concatenateStringsPcS_ii_param_0,
	.param .u64 .ptr .align 1 _Z18concatenateStringsPcS_ii_param_1,
	.param .u32 _Z18concatenateStringsPcS_ii_param_2,
	.param .u32 _Z18concatenateStringsPcS_ii_param_3
)
{
	.reg .pred 	%p<12>;
	.reg .b16 	%rs<30>;
	.reg .b32 	%r<29>;
	.reg .b64 	%rd<39>;

	ld.param.u64 	%rd15, [_Z18concatenateStringsPcS_ii_param_0];
	ld.param.u64 	%rd16, [_Z18concatenateStringsPcS_ii_param_1];
	ld.param.u32 	%r17, [_Z18concatenateStringsPcS_ii_param_2];
	ld.param.u32 	%r18, [_Z18concatenateStringsPcS_ii_param_3];
	cvta.to.global.u64 	%rd1, %rd16;
	cvta.to.global.u64 	%rd2, %rd15;
	mov.u32 	%r19, %tid.x;
	mul.lo.s32 	%r1, %r17, %r19;
	setp.ge.s32 	%p1, %r19, %r18;
	setp.lt.s32 	%p2, %r17, 1;
	or.pred  	%p3, %p1, %p2;
	@%p3 bra 	$L__BB0_13;
	and.b32  	%r2, %r17, 15;
	setp.lt.u32 	%p4, %r17, 16;
	mov.b32 	%r26, 0;
	@%p4 bra 	$L__BB0_4;
	and.b32  	%r26, %r17, 2147483632;
	neg.s32 	%r24, %r26;
	add.s64 	%rd36, %rd2, 7;
	cvt.u64.u32 	%rd17, %r1;
	add.s64 	%rd18, %rd17, %rd1;
	add.s64 	%rd35, %rd18, 7;
$L__BB0_3:
	.pragma "nounroll";
	ld.global.u8 	%rs1, [%rd36+-7];
	st.global.u8 	[%rd35+-7], %rs1;
	ld.global.u8 	%rs2, [%rd36+-6];
	st.global.u8 	[%rd35+-6], %rs2;
	ld.global.u8 	%rs3, [%rd36+-5];
	st.global.u8 	[%rd35+-5], %rs3;
	ld.global.u8 	%rs4, [%rd36+-4];
	st.global.u8 	[%rd35+-4], %rs4;
	ld.global.u8 	%rs5, [%rd36+-3];
	st.global.u8 	[%rd35+-3], %rs5;
	ld.global.u8 	%rs6, [%rd36+-2];
	st.global.u8 	[%rd35+-2], %rs6;
	ld.global.u8 	%rs7, [%rd36+-1];
	st.global.u8 	[%rd35+-1], %rs7;
	ld.global.u8 	%rs8, [%rd36];
	st.global.u8 	[%rd35], %rs8;
	ld.global.u8 	%rs9, [%rd36+1];
	st.global.u8 	[%rd35+1], %rs9;
	ld.global.u8 	%rs10, [%rd36+2];
	st.global.u8 	[%rd35+2], %rs10;
	ld.global.u8 	%rs11, [%rd36+3];
	st.global.u8 	[%rd35+3], %rs11;
	ld.global.u8 	%rs12, [%rd36+4];
	st.global.u8 	[%rd35+4], %rs12;
	ld.global.u8 	%rs13, [%rd36+5];
	st.global.u8 	[%rd35+5], %rs13;
	ld.global.u8 	%rs14, [%rd36+6];
	st.global.u8 	[%rd35+6], %rs14;
	ld.global.u8 	%rs15, [%rd36+7];
	st.global.u8 	[%rd35+7], %rs15;
	ld.global.u8 	%rs16, [%rd36+8];
	st.global.u8 	[%rd35+8], %rs16;
	add.s32 	%r24, %r24, 16;
	add.s64 	%rd36, %rd36, 16;
	add.s64 	%rd35, %rd35, 16;
	setp.ne.s32 	%p5, %r24, 0;
	@%p5 bra 	$L__BB0_3;
$L__BB0_4:
	setp.eq.s32 	%p6, %r2, 0;
	@%p6 bra 	$L__BB0_13;
	and.b32  	%r8, %r17, 7;
	setp.lt.u32 	%p7, %r2, 8;
	@%p7 bra 	$L__BB0_7;
	cvt.u64.u32 	%rd19, %r26;
	add.s64 	%rd20, %rd2, %rd19;
	ld.global.u8 	%rs17, [%rd20];
	add.s32 	%r21, %r26, %r1;
	cvt.u64.u32 	%rd21, %r21;
	add.s64 	%rd22, %rd1, %rd21;
	st.global.u8 	[%rd22], %rs17;
	ld.global.u8 	%rs18, [%rd20+1];
	cvt.u64.u32 	%rd23, %r1;
	add.s64 	%rd24, %rd19, %rd23;
	add.s64 	%rd25, %rd1, %rd24;
	st.global.u8 	[%rd25+1], %rs18;
	ld.global.u8 	%rs19, [%rd20+2];
	st.global.u8 	[%rd25+2], %rs19;
	ld.global.u8 	%rs20, [%rd20+3];
	st.global.u8 	[%rd25+3], %rs20;
	ld.global.u8 	%rs21, [%rd20+4];
	st.global.u8 	[%rd25+4], %rs21;
	ld.global.u8 	%rs22, [%rd20+5];
	st.global.u8 	[%rd25+5], %rs22;
	ld.global.u8 	%rs23, [%rd20+6];
	st.global.u8 	[%rd25+6], %rs23;
	ld.global.u8 	%rs24, [%rd20+7];
	st.global.u8 	[%rd25+7], %rs24;
	add.s32 	%r26, %r26, 8;
$L__BB0_7:
	setp.eq.s32 	%p8, %r8, 0;
	@%p8 bra 	$L__BB0_13;
	and.b32  	%r11, %r17, 3;
	setp.lt.u32 	%p9, %r8, 4;
	@%p9 bra 	$L__BB0_10;
	cvt.u64.u32 	%rd26, %r26;
	add.s64 	%rd27, %rd2, %rd26;
	ld.global.u8 	%rs25, [%rd27];
	add.s32 	%r22, %r26, %r1;
	cvt.u64.u32 	%rd28, %r22;
	add.s64 	%rd29, %rd1, %rd28;
	st.global.u8 	[%rd29], %rs25;
	ld.global.u8 	%rs26, [%rd27+1];
	cvt.u64.u32 	%rd30, %r1;
	add.s64 	%rd31, %rd26, %rd30;
	add.s64 	%rd32, %rd1, %rd31;
	st.global.u8 	[%rd32+1], %rs26;
	ld.global.u8 	%rs27, [%rd27+2];
	st.global.u8 	[%rd32+2], %rs27;
	ld.global.u8 	%rs28, [%rd27+3];
	st.global.u8 	[%rd32+3], %rs28;
	add.s32 	%r26, %r26, 4;
$L__BB0_10:
	setp.eq.s32 	%p10, %r11, 0;
	@%p10 bra 	$L__BB0_13;
	add.s32 	%r23, %r26, %r1;
	cvt.u64.u32 	%rd33, %r23;
	add.s64 	%rd38, %rd1, %rd33;
	cvt.u64.u32 	%rd34, %r26;
	add.s64 	%rd37, %rd2, %rd34;
	neg.s32 	%r28, %r11;
$L__BB0_12:
	.pragma "nounroll";
	ld.global.u8 	%rs29, [%rd37];
	st.global.u8 	[%rd38], %rs29;
	add.s64 	%rd38, %rd38, 1;
	add.s64 	%rd37, %rd37, 1;
	add.s32 	%r28, %r28, 1;
	setp.ne.s32 	%p11, %r28, 0;
	@%p11 bra 	$L__BB0_12;
$L__BB0_13:
	ret;

}


// ===== COMPILED SASS (sm_100) =====

	.target	sm_100

	.elftype	@"ET_EXEC"


//--------------------- .note.nv.tkinfo           --------------------------
	.section	.note.nv.tkinfo,"",@"SHT_NOTE"
	.sectionflags	@"SHF_NOTE_NV_TKINFO"
	.tkinfo
        /*0018*/ 	.word	0x00000002
        /*0030*/ 	.string	""
        /*0030*/ 	.string	"ptxas"
        /*0030*/ 	.string	"Cuda compilation tools, release 13.0, V13.0.88"
        /*0030*/ 	.string	"Build cuda_13.0.r13.0/compiler.36424714_0"
        /*0030*/ 	.string	"-arch sm_100 -m 64 "



//--------------------- .note.nv.cuinfo           --------------------------
	.section	.note.nv.cuinfo,"",@"SHT_NOTE"
	.sectionflags	@"SHF_NOTE_NV_CUINFO"
        /*0018*/ 	.short	0x0002
        /*001a*/ 	.short	0x0064
        /*001c*/ 	.short	0x0082
	.zero		2


//--------------------- .nv.info                  --------------------------
	.section	.nv.info,"",@"SHT_CUDA_INFO"
	.align	4


	//----- nvinfo : EIATTR_REGCOUNT
	.align		4
        /*0000*/ 	.byte	0x04, 0x2f
        /*0002*/ 	.short	(.L_1 - .L_0)
	.align		4
.L_0:
        /*0004*/ 	.word	index@(_Z18concatenateStringsPcS_ii)
        /*0008*/ 	.word	0x00000016


	//----- nvinfo : EIATTR_FRAME_SIZE
	.align		4
.L_1:
        /*000c*/ 	.byte	0x04, 0x11
        /*000e*/ 	.short	(.L_3 - .L_2)
	.align		4
.L_2:
        /*0010*/ 	.word	index@(_Z18concatenateStringsPcS_ii)
        /*0014*/ 	.word	0x00000000


	//----- nvinfo : EIATTR_MIN_STACK_SIZE
	.align		4
.L_3:
        /*0018*/ 	.byte	0x04, 0x12
        /*001a*/ 	.short	(.L_5 - .L_4)
	.align		4
.L_4:
        /*001c*/ 	.word	index@(_Z18concatenateStringsPcS_ii)
        /*0020*/ 	.word	0x00000000
.L_5:


//--------------------- .nv.compat                --------------------------
	.section	.nv.compat,"",@"SHT_CUDA_COMPAT_INFO"
	.align	4
        /*0000*/ 	.byte	0x02, 0x09, 0x00, 0x00, 0x02, 0x02, 0x01, 0x00, 0x02, 0x05, 0x05, 0x00, 0x03, 0x07, 0x01, 0x01
        /*0010*/ 	.byte	0x02, 0x03, 0x00, 0x00, 0x02, 0x06, 0x01, 0x00, 0x04, 0x0b, 0x08, 0x00, 0x09, 0x00, 0x00, 0x00
        /*0020*/ 	.byte	0x00, 0x00, 0x00, 0x00


//--------------------- .nv.info._Z18concatenateStringsPcS_ii --------------------------
	.section	.nv.info._Z18concatenateStringsPcS_ii,"",@"SHT_CUDA_INFO"
	.sectionflags	@""
	.align	4


	//----- nvinfo : EIATTR_CUDA_API_VERSION
	.align		4
        /*0000*/ 	.byte	0x04, 0x37
        /*0002*/ 	.short	(.L_7 - .L_6)
.L_6:
        /*0004*/ 	.word	0x00000082


	//----- nvinfo : EIATTR_KPARAM_INFO
	.align		4
.L_7:
        /*0008*/ 	.byte	0x04, 0x17
        /*000a*/ 	.short	(.L_9 - .L_8)
.L_8:
        /*000c*/ 	.word	0x00000000
        /*0010*/ 	.short	0x0003
        /*0012*/ 	.short	0x0014
        /*0014*/ 	.byte	0x00, 0xf0, 0x11, 0x00


	//----- nvinfo : EIATTR_KPARAM_INFO
	.align		4
.L_9:
        /*0018*/ 	.byte	0x04, 0x17
        /*001a*/ 	.short	(.L_11 - .L_10)
.L_10:
        /*001c*/ 	.word	0x00000000
        /*0020*/ 	.short	0x0002
        /*0022*/ 	.short	0x0010
        /*0024*/ 	.byte	0x00, 0xf0, 0x11, 0x00


	//----- nvinfo : EIATTR_KPARAM_INFO
	.align		4
.L_11:
        /*0028*/ 	.byte	0x04, 0x17
        /*002a*/ 	.short	(.L_13 - .L_12)
.L_12:
        /*002c*/ 	.word	0x00000000
        /*0030*/ 	.short	0x0001
        /*0032*/ 	.short	0x0008
        /*0034*/ 	.byte	0x00, 0xf5, 0x21, 0x00


	//----- nvinfo : EIATTR_KPARAM_INFO
	.align		4
.L_13:
        /*0038*/ 	.byte	0x04, 0x17
        /*003a*/ 	.short	(.L_15 - .L_14)
.L_14:
        /*003c*/ 	.word	0x00000000
        /*0040*/ 	.short	0x0000
        /*0042*/ 	.short	0x0000
        /*0044*/ 	.byte	0x00, 0xf5, 0x21, 0x00


	//----- nvinfo : EIATTR_SPARSE_MMA_MASK
	.align		4
.L_15:
        /*0048*/ 	.byte	0x03, 0x50
        /*004a*/ 	.short	0x0000


	//----- nvinfo : EIATTR_MAXREG_COUNT
	.align		4
        /*004c*/ 	.byte	0x03, 0x1b
        /*004e*/ 	.short	0x00ff


	//----- nvinfo : EIATTR_MERCURY_ISA_VERSION
	.align		4
        /*0050*/ 	.byte	0x03, 0x5f
        /*0052*/ 	.short	0x0101


	//----- nvinfo : EIATTR_VRC_CTA_INIT_COUNT
	.align		4
        /*0054*/ 	.byte	0x02, 0x4a
	.zero		1
	.zero		1


	//----- nvinfo : EIATTR_EXIT_INSTR_OFFSETS
	.align		4
        /*0058*/ 	.byte	0x04, 0x1c
        /*005a*/ 	.short	(.L_17 - .L_16)


	//   ....[0]....
.L_16:
        /*005c*/ 	.word	0x00000050


	//   ....[1]....
        /*0060*/ 	.word	0x00000420


	//   ....[2]....
        /*0064*/ 	.word	0x00000600


	//   ....[3]....
        /*0068*/ 	.word	0x00000760


	//   ....[4]....
        /*006c*/ 	.word	0x000008b0


	//----- nvinfo : EIATTR_CBANK_PARAM_SIZE
	.align		4
.L_17:
        /*0070*/ 	.byte	0x03, 0x19
        /*0072*/ 	.short	0x0018


	//----- nvinfo : EIATTR_PARAM_CBANK
	.align		4
        /*0074*/ 	.byte	0x04, 0x0a
        /*0076*/ 	.short	(.L_19 - .L_18)
	.align		4
.L_18:
        /*0078*/ 	.word	index@(.nv.constant0._Z18concatenateStringsPcS_ii)
        /*007c*/ 	.short	0x0380
        /*007e*/ 	.short	0x0018


	//----- nvinfo : EIATTR_SW_WAR
	.align		4
.L_19:
        /*0080*/ 	.byte	0x04, 0x36
        /*0082*/ 	.short	(.L_21 - .L_20)
.L_20:
        /*0084*/ 	.word	0x00000008
.L_21:


//--------------------- .nv.callgraph             --------------------------
	.section	.nv.callgraph,"",@"SHT_CUDA_CALLGRAPH"
	.align	4
	.sectionentsize	8
	.align		4
        /*0000*/ 	.word	0x00000000
	.align		4
        /*0004*/ 	.word	0xffffffff
	.align		4
        /*0008*/ 	.word	0x00000000
	.align		4
        /*000c*/ 	.word	0xfffffffe
	.align		4
        /*0010*/ 	.word	0x00000000
	.align		4
        /*0014*/ 	.word	0xfffffffd
	.align		4
        /*0018*/ 	.word	0x00000000
	.align		4
        /*001c*/ 	.word	0xfffffffc


//--------------------- .text._Z18concatenateStringsPcS_ii --------------------------
	.section	.text._Z18concatenateStringsPcS_ii,"ax",@progbits
	.align	128
        .global         _Z18concatenateStringsPcS_ii
        .type           _Z18concatenateStringsPcS_ii,@function
        .size           _Z18concatenateStringsPcS_ii,(.L_x_6 - _Z18concatenateStringsPcS_ii)
        .other          _Z18concatenateStringsPcS_ii,@"STO_CUDA_ENTRY STV_DEFAULT"
_Z18concatenateStringsPcS_ii:
.text._Z18concatenateStringsPcS_ii:
[----:B------:R-:W-:Y:S01]  /*0000*/  LDC R1, c[0x0][0x37c] ;  /* 0x0000df00ff017b82 */ /* 0x000fe20000000800 */
[----:B------:R-:W0:Y:S07]  /*0010*/  S2R R0, SR_TID.X ;  /* 0x0000000000007919 */ /* 0x000e2e0000002100 */
[----:B------:R-:W1:Y:S02]  /*0020*/  LDC.64 R2, c[0x0][0x390] ;  /* 0x0000e400ff027b82 */ /* 0x000e640000000a00 */
[----:B-1----:R-:W-:-:S04]  /*0030*/  ISETP.GE.AND P0, PT, R2, 0x1, PT ;  /* 0x000000010200780c */ /* 0x002fc80003f06270 */
[----:B0-----:R-:W-:-:S13]  /*0040*/  ISETP.GE.OR P0, PT, R0, R3, !P0 ;  /* 0x000000030000720c */ /* 0x001fda0004706670 */
[----:B------:R-:W-:Y:S05]  /*0050*/  @P0 EXIT ;  /* 0x000000000000094d */ /* 0x000fea0003800000 */
[C---:B------:R-:W-:Y:S01]  /*0060*/  ISETP.GE.U32.AND P1, PT, R2.reuse, 0x10, PT ;  /* 0x000000100200780c */ /* 0x040fe20003f26070 */
[----:B------:R-:W0:Y:S01]  /*0070*/  LDCU.64 UR8, c[0x0][0x358] ;  /* 0x00006b00ff0877ac */ /* 0x000e220008000a00 */
[----:B------:R-:W-:Y:S01]  /*0080*/  LOP3.LUT R14, R2, 0xf, RZ, 0xc0, !PT ;  /* 0x0000000f020e7812 */ /* 0x000fe200078ec0ff */
[----:B------:R-:W-:Y:S02]  /*0090*/  IMAD R0, R0, R2, RZ ;  /* 0x0000000200007224 */ /* 0x000fe400078e02ff */
[----:B------:R-:W-:Y:S01]  /*00a0*/  IMAD.MOV.U32 R3, RZ, RZ, RZ ;  /* 0x000000ffff037224 */ /* 0x000fe200078e00ff */
[----:B------:R-:W-:-:S07]  /*00b0*/  ISETP.NE.AND P0, PT, R14, RZ, PT ;  /* 0x000000ff0e00720c */ /* 0x000fce0003f05270 */
[----:B------:R-:W-:Y:S06]  /*00c0*/  @!P1 BRA `(.L_x_0) ;  /* 0x0000000000d49947 */ /* 0x000fec0003800000 */
[----:B------:R-:W1:Y:S01]  /*00d0*/  LDCU.128 UR4, c[0x0][0x380] ;  /* 0x00007000ff0477ac */ /* 0x000e620008000c00 */
[----:B------:R-:W-:-:S05]  /*00e0*/  LOP3.LUT R3, R2, 0x7ffffff0, RZ, 0xc0, !PT ;  /* 0x7ffffff002037812 */ /* 0x000fca00078ec0ff */
[----:B------:R-:W-:Y:S01]  /*00f0*/  IMAD.MOV R8, RZ, RZ, -R3 ;  /* 0x000000ffff087224 */ /* 0x000fe200078e0a03 */
[----:B-1----:R-:W-:Y:S01]  /*0100*/  UIADD3 UR4, UP0, UPT, UR4, 0x7, URZ ;  /* 0x0000000704047890 */ /* 0x002fe2000ff1e0ff */
[----:B------:R-:W-:-:S03]  /*0110*/  IADD3 R10, P1, PT, R0, UR6, RZ ;  /* 0x00000006000a7c10 */ /* 0x000fc6000ff3e0ff */
[----:B------:R-:W-:Y:S01]  /*0120*/  UIADD3.X UR5, UPT, UPT, URZ, UR5, URZ, UP0, !UPT ;  /* 0x00000005ff057290 */ /* 0x000fe200087fe4ff */
[----:B------:R-:W-:Y:S01]  /*0130*/  IADD3 R10, P2, PT, R10, 0x7, RZ ;  /* 0x000000070a0a7810 */ /* 0x000fe20007f5e0ff */
[----:B------:R-:W-:-:S03]  /*0140*/  IMAD.U32 R12, RZ, RZ, UR4 ;  /* 0x00000004ff0c7e24 */ /* 0x000fc6000f8e00ff */
[----:B------:R-:W-:Y:S01]  /*0150*/  IADD3.X R17, PT, PT, RZ, UR7, RZ, P2, P1 ;  /* 0x00000007ff117c10 */ /* 0x000fe200097e24ff */
[----:B------:R-:W-:-:S08]  /*0160*/  IMAD.U32 R9, RZ, RZ, UR5 ;  /* 0x00000005ff097e24 */ /* 0x000fd0000f8e00ff */
.L_x_1:
[----:B------:R-:W-:Y:S02]  /*0170*/  IMAD.MOV.U32 R4, RZ, RZ, R12 ;  /* 0x000000ffff047224 */ /* 0x000fe400078e000c */
[----:B------:R-:W-:-:S05]  /*0180*/  IMAD.MOV.U32 R5, RZ, RZ, R9 ;  /* 0x000000ffff057224 */ /* 0x000fca00078e0009 */
[----:B0-----:R-:W2:Y:S01]  /*0190*/  LDG.E.U8 R9, desc[UR8][R4.64+-0x7] ;  /* 0xfffff90804097981 */ /* 0x001ea2000c1e1100 */
[----:B-1----:R-:W-:Y:S02]  /*01a0*/  IMAD.MOV.U32 R6, RZ, RZ, R10 ;  /* 0x000000ffff067224 */ /* 0x002fe400078e000a */
[----:B------:R-:W-:-:S05]  /*01b0*/  IMAD.MOV.U32 R7, RZ, RZ, R17 ;  /* 0x000000ffff077224 */ /* 0x000fca00078e0011 */
[----:B--2---:R0:W-:Y:S04]  /*01c0*/  STG.E.U8 desc[UR8][R6.64+-0x7], R9 ;  /* 0xfffff90906007986 */ /* 0x0041e8000c101108 */
[----:B------:R-:W2:Y:S04]  /*01d0*/  LDG.E.U8 R11, desc[UR8][R4.64+-0x6] ;  /* 0xfffffa08040b7981 */ /* 0x000ea8000c1e1100 */
[----:B--2---:R1:W-:Y:S04]  /*01e0*/  STG.E.U8 desc[UR8][R6.64+-0x6], R11 ;  /* 0xfffffa0b06007986 */ /* 0x0043e8000c101108 */
[----:B------:R-:W2:Y:S04]  /*01f0*/  LDG.E.U8 R13, desc[UR8][R4.64+-0x5] ;  /* 0xfffffb08040d7981 */ /* 0x000ea8000c1e1100 */
[----:B--2---:R2:W-:Y:S04]  /*0200*/  STG.E.U8 desc[UR8][R6.64+-0x5], R13 ;  /* 0xfffffb0d06007986 */ /* 0x0045e8000c101108 */
[----:B------:R-:W3:Y:S04]  /*0210*/  LDG.E.U8 R15, desc[UR8][R4.64+-0x4] ;  /* 0xfffffc08040f7981 */ /* 0x000ee8000c1e1100 */
[----:B---3--:R3:W-:Y:S04]  /*0220*/  STG.E.U8 desc[UR8][R6.64+-0x4], R15 ;  /* 0xfffffc0f06007986 */ /* 0x0087e8000c101108 */
[----:B------:R-:W4:Y:S04]  /*0230*/  LDG.E.U8 R17, desc[UR8][R4.64+-0x3] ;  /* 0xfffffd0804117981 */ /* 0x000f28000c1e1100 */
[----:B----4-:R4:W-:Y:S04]  /*0240*/  STG.E.U8 desc[UR8][R6.64+-0x3], R17 ;  /* 0xfffffd1106007986 */ /* 0x0109e8000c101108 */
[----:B------:R-:W5:Y:S04]  /*0250*/  LDG.E.U8 R19, desc[UR8][R4.64+-0x2] ;  /* 0xfffffe0804137981 */ /* 0x000f68000c1e1100 */
[----:B-----5:R5:W-:Y:S04]  /*0260*/  STG.E.U8 desc[UR8][R6.64+-0x2], R19 ;  /* 0xfffffe1306007986 */ /* 0x020be8000c101108 */
[----:B0-----:R-:W2:Y:S04]  /*0270*/  LDG.E.U8 R9, desc[UR8][R4.64+-0x1] ;  /* 0xffffff0804097981 */ /* 0x001ea8000c1e1100 */
[----:B--2---:R0:W-:Y:S04]  /*0280*/  STG.E.U8 desc[UR8][R6.64+-0x1], R9 ;  /* 0xffffff0906007986 */ /* 0x0041e8000c101108 */
[----:B-1----:R-:W2:Y:S04]  /*0290*/  LDG.E.U8 R11, desc[UR8][R4.64] ;  /* 0x00000008040b7981 */ /* 0x002ea8000c1e1100 */
[----:B--2---:R1:W-:Y:S04]  /*02a0*/  STG.E.U8 desc[UR8][R6.64], R11 ;  /* 0x0000000b06007986 */ /* 0x0043e8000c101108 */
[----:B------:R-:W2:Y:S04]  /*02b0*/  LDG.E.U8 R13, desc[UR8][R4.64+0x1] ;  /* 0x00000108040d7981 */ /* 0x000ea8000c1e1100 */
[----:B--2---:R2:W-:Y:S04]  /*02c0*/  STG.E.U8 desc[UR8][R6.64+0x1], R13 ;  /* 0x0000010d06007986 */ /* 0x0045e8000c101108 */
[----:B---3--:R-:W3:Y:S04]  /*02d0*/  LDG.E.U8 R15, desc[UR8][R4.64+0x2] ;  /* 0x00000208040f7981 */ /* 0x008ee8000c1e1100 */
[----:B---3--:R3:W-:Y:S04]  /*02e0*/  STG.E.U8 desc[UR8][R6.64+0x2], R15 ;  /* 0x0000020f06007986 */ /* 0x0087e8000c101108 */
[----:B----4-:R-:W4:Y:S04]  /*02f0*/  LDG.E.U8 R17, desc[UR8][R4.64+0x3] ;  /* 0x0000030804117981 */ /* 0x010f28000c1e1100 */
[----:B----4-:R-:W-:Y:S04]  /*0300*/  STG.E.U8 desc[UR8][R6.64+0x3], R17 ;  /* 0x0000031106007986 */ /* 0x010fe8000c101108 */
[----:B-----5:R-:W4:Y:S04]  /*0310*/  LDG.E.U8 R19, desc[UR8][R4.64+0x4] ;  /* 0x0000040804137981 */ /* 0x020f28000c1e1100 */
[----:B----4-:R-:W-:Y:S04]  /*0320*/  STG.E.U8 desc[UR8][R6.64+0x4], R19 ;  /* 0x0000041306007986 */ /* 0x010fe8000c101108 */
[----:B0-----:R-:W4:Y:S04]  /*0330*/  LDG.E.U8 R9, desc[UR8][R4.64+0x5] ;  /* 0x0000050804097981 */ /* 0x001f28000c1e1100 */
[----:B----4-:R0:W-:Y:S04]  /*0340*/  STG.E.U8 desc[UR8][R6.64+0x5], R9 ;  /* 0x0000050906007986 */ /* 0x0101e8000c101108 */
[----:B-1----:R-:W4:Y:S04]  /*0350*/  LDG.E.U8 R11, desc[UR8][R4.64+0x6] ;  /* 0x00000608040b7981 */ /* 0x002f28000c1e1100 */
[----:B----4-:R1:W-:Y:S04]  /*0360*/  STG.E.U8 desc[UR8][R6.64+0x6], R11 ;  /* 0x0000060b06007986 */ /* 0x0103e8000c101108 */
[----:B--2---:R-:W2:Y:S01]  /*0370*/  LDG.E.U8 R13, desc[UR8][R4.64+0x7] ;  /* 0x00000708040d7981 */ /* 0x004ea2000c1e1100 */
[----:B------:R-:W-:-:S05]  /*0380*/  VIADD R8, R8, 0x10 ;  /* 0x0000001008087836 */ /* 0x000fca0000000000 */
[----:B------:R-:W-:Y:S01]  /*0390*/  ISETP.NE.AND P1, PT, R8, RZ, PT ;  /* 0x000000ff0800720c */ /* 0x000fe20003f25270 */
[----:B--2---:R1:W-:Y:S04]  /*03a0*/  STG.E.U8 desc[UR8][R6.64+0x7], R13 ;  /* 0x0000070d06007986 */ /* 0x0043e8000c101108 */
[----:B---3--:R-:W2:Y:S01]  /*03b0*/  LDG.E.U8 R15, desc[UR8][R4.64+0x8] ;  /* 0x00000808040f7981 */ /* 0x008ea2000c1e1100 */
[----:B------:R-:W-:Y:S02]  /*03c0*/  IADD3 R12, P2, PT, R4, 0x10, RZ ;  /* 0x00000010040c7810 */ /* 0x000fe40007f5e0ff */
[----:B------:R-:W-:-:S03]  /*03d0*/  IADD3 R10, P3, PT, R6, 0x10, RZ ;  /* 0x00000010060a7810 */ /* 0x000fc60007f7e0ff */
[----:B0-----:R-:W-:Y:S02]  /*03e0*/  IMAD.X R9, RZ, RZ, R5, P2 ;  /* 0x000000ffff097224 */ /* 0x001fe400010e0605 */
[----:B------:R-:W-:Y:S01]  /*03f0*/  IMAD.X R17, RZ, RZ, R7, P3 ;  /* 0x000000ffff117224 */ /* 0x000fe200018e0607 */
[----:B--2---:R1:W-:Y:S01]  /*0400*/  STG.E.U8 desc[UR8][R6.64+0x8], R15 ;  /* 0x0000080f06007986 */ /* 0x0043e2000c101108 */
[----:B------:R-:W-:Y:S06]  /*0410*/  @P1 BRA `(.L_x_1) ;  /* 0xfffffffc00541947 */ /* 0x000fec000383ffff */
.L_x_0:
[----:B0-----:R-:W-:Y:S05]  /*0420*/  @!P0 EXIT ;  /* 0x000000000000894d */ /* 0x001fea0003800000 */
[----:B------:R-:W-:Y:S02]  /*0430*/  ISETP.GE.U32.AND P1, PT, R14, 0x8, PT ;  /* 0x000000080e00780c */ /* 0x000fe40003f26070 */
[----:B------:R-:W-:-:S04]  /*0440*/  LOP3.LUT R10, R2, 0x7, RZ, 0xc0, !PT ;  /* 0x00000007020a7812 */ /* 0x000fc800078ec0ff */
[----:B------:R-:W-:-:S07]  /*0450*/  ISETP.NE.AND P0, PT, R10, RZ, PT ;  /* 0x000000ff0a00720c */ /* 0x000fce0003f05270 */
[----:B------:R-:W-:Y:S06]  /*0460*/  @!P1 BRA `(.L_x_2) ;  /* 0x0000000000649947 */ /* 0x000fec0003800000 */
[----:B------:R-:W0:Y:S02]  /*0470*/  LDCU.128 UR4, c[0x0][0x380] ;  /* 0x00007000ff0477ac */ /* 0x000e240008000c00 */
[----:B0-----:R-:W-:-:S05]  /*0480*/  IADD3 R4, P1, PT, R3, UR4, RZ ;  /* 0x0000000403047c10 */ /* 0x001fca000ff3e0ff */
[----:B------:R-:W-:-:S05]  /*0490*/  IMAD.X R5, RZ, RZ, UR5, P1 ;  /* 0x00000005ff057e24 */ /* 0x000fca00088e06ff */
[----:B-1----:R-:W2:Y:S01]  /*04a0*/  LDG.E.U8 R11, desc[UR8][R4.64] ;  /* 0x00000008040b7981 */ /* 0x002ea2000c1e1100 */
[----:B------:R-:W-:-:S05]  /*04b0*/  IMAD.IADD R8, R0, 0x1, R3 ;  /* 0x0000000100087824 */ /* 0x000fca00078e0203 */
[----:B------:R-:W-:-:S05]  /*04c0*/  IADD3 R8, P1, PT, R8, UR6, RZ ;  /* 0x0000000608087c10 */ /* 0x000fca000ff3e0ff */
[----:B------:R-:W-:-:S05]  /*04d0*/  IMAD.X R9, RZ, RZ, UR7, P1 ;  /* 0x00000007ff097e24 */ /* 0x000fca00088e06ff */
[----:B--2---:R0:W-:Y:S04]  /*04e0*/  STG.E.U8 desc[UR8][R8.64], R11 ;  /* 0x0000000b08007986 */ /* 0x0041e8000c101108 */
[----:B------:R-:W2:Y:S01]  /*04f0*/  LDG.E.U8 R13, desc[UR8][R4.64+0x1] ;  /* 0x00000108040d7981 */ /* 0x000ea2000c1e1100 */
[----:B------:R-:W-:-:S04]  /*0500*/  IADD3 R6, P1, P2, R3, UR6, R0 ;  /* 0x0000000603067c10 */ /* 0x000fc8000fa3e000 */
[----:B------:R-:W-:-:S05]  /*0510*/  IADD3.X R7, PT, PT, RZ, UR7, RZ, P1, P2 ;  /* 0x00000007ff077c10 */ /* 0x000fca0008fe44ff */
[----:B--2---:R1:W-:Y:S04]  /*0520*/  STG.E.U8 desc[UR8][R6.64+0x1], R13 ;  /* 0x0000010d06007986 */ /* 0x0043e8000c101108 */
[----:B------:R-:W2:Y:S04]  /*0530*/  LDG.E.U8 R15, desc[UR8][R4.64+0x2] ;  /* 0x00000208040f7981 */ /* 0x000ea8000c1e1100 */
[----:B--2---:R2:W-:Y:S04]  /*0540*/  STG.E.U8 desc[UR8][R6.64+0x2], R15 ;  /* 0x0000020f06007986 */ /* 0x0045e8000c101108 */
[----:B------:R-:W3:Y:S04]  /*0550*/  LDG.E.U8 R17, desc[UR8][R4.64+0x3] ;  /* 0x0000030804117981 */ /* 0x000ee8000c1e1100 */
[----:B---3--:R2:W-:Y:S04]  /*0560*/  STG.E.U8 desc[UR8][R6.64+0x3], R17 ;  /* 0x0000031106007986 */ /* 0x0085e8000c101108 */
[----:B------:R-:W3:Y:S04]  /*0570*/  LDG.E.U8 R19, desc[UR8][R4.64+0x4] ;  /* 0x0000040804137981 */ /* 0x000ee8000c1e1100 */
[----:B---3--:R2:W-:Y:S04]  /*0580*/  STG.E.U8 desc[UR8][R6.64+0x4], R19 ;  /* 0x0000041306007986 */ /* 0x0085e8000c101108 */
[----:B0-----:R-:W3:Y:S04]  /*0590*/  LDG.E.U8 R9, desc[UR8][R4.64+0x5] ;  /* 0x0000050804097981 */ /* 0x001ee8000c1e1100 */
[----:B---3--:R2:W-:Y:S04]  /*05a0*/  STG.E.U8 desc[UR8][R6.64+0x5], R9 ;  /* 0x0000050906007986 */ /* 0x0085e8000c101108 */
[----:B------:R-:W3:Y:S04]  /*05b0*/  LDG.E.U8 R11, desc[UR8][R4.64+0x6] ;  /* 0x00000608040b7981 */ /* 0x000ee8000c1e1100 */
[----:B---3--:R2:W-:Y:S04]  /*05c0*/  STG.E.U8 desc[UR8][R6.64+0x6], R11 ;  /* 0x0000060b06007986 */ /* 0x0085e8000c101108 */
[----:B-1----:R-:W3:Y:S01]  /*05d0*/  LDG.E.U8 R13, desc[UR8][R4.64+0x7] ;  /* 0x00000708040d7981 */ /* 0x002ee2000c1e1100 */
[----:B------:R-:W-:-:S03]  /*05e0*/  VIADD R3, R3, 0x8 ;  /* 0x0000000803037836 */ /* 0x000fc60000000000 */
[----:B---3--:R2:W-:Y:S04]  /*05f0*/  STG.E.U8 desc[UR8][R6.64+0x7], R13 ;  /* 0x0000070d06007986 */ /* 0x0085e8000c101108 */
.L_x_2:
[----:B------:R-:W-:Y:S05]  /*0600*/  @!P0 EXIT ;  /* 0x000000000000894d */ /* 0x000fea0003800000 */
[----:B------:R-:W-:Y:S02]  /*0610*/  ISETP.GE.U32.AND P1, PT, R10, 0x4, PT ;  /* 0x000000040a00780c */ /* 0x000fe40003f26070 */
[----:B------:R-:W-:-:S04]  /*0620*/  LOP3.LUT R2, R2, 0x3, RZ, 0xc0, !PT ;  /* 0x0000000302027812 */ /* 0x000fc800078ec0ff */
[----:B------:R-:W-:-:S07]  /*0630*/  ISETP.NE.AND P0, PT, R2, RZ, PT ;  /* 0x000000ff0200720c */ /* 0x000fce0003f05270 */
[----:B------:R-:W-:Y:S06]  /*0640*/  @!P1 BRA `(.L_x_3) ;  /* 0x0000000000449947 */ /* 0x000fec0003800000 */
[----:B------:R-:W0:Y:S02]  /*0650*/  LDCU.128 UR4, c[0x0][0x380] ;  /* 0x00007000ff0477ac */ /* 0x000e240008000c00 */
[----:B0-----:R-:W-:-:S05]  /*0660*/  IADD3 R4, P1, PT, R3, UR4, RZ ;  /* 0x0000000403047c10 */ /* 0x001fca000ff3e0ff */
[----:B------:R-:W-:-:S05]  /*0670*/  IMAD.X R5, RZ, RZ, UR5, P1 ;  /* 0x00000005ff057e24 */ /* 0x000fca00088e06ff */
[----:B-12---:R-:W2:Y:S01]  /*0680*/  LDG.E.U8 R11, desc[UR8][R4.64] ;  /* 0x00000008040b7981 */ /* 0x006ea2000c1e1100 */
        /* <DEDUP_REMOVED lines=10> */
[----:B------:R-:W2:Y:S01]  /*0730*/  LDG.E.U8 R17, desc[UR8][R4.64+0x3] ;  /* 0x0000030804117981 */ /* 0x000ea2000c1e1100 */
[----:B------:R-:W-:-:S03]  /*0740*/  VIADD R3, R3, 0x4 ;  /* 0x0000000403037836 */ /* 0x000fc60000000000 */
[----:B--2---:R0:W-:Y:S04]  /*0750*/  STG.E.U8 desc[UR8][R8.64+0x3], R17 ;  /* 0x0000031108007986 */ /* 0x0041e8000c101108 */
.L_x_3:
[----:B------:R-:W-:Y:S05]  /*0760*/  @!P0 EXIT ;  /* 0x000000000000894d */ /* 0x000fea0003800000 */
[----:B------:R-:W0:Y:S01]  /*0770*/  LDCU.128 UR4, c[0x0][0x380] ;  /* 0x00007000ff0477ac */ /* 0x000e220008000c00 */
[----:B------:R-:W-:-:S05]  /*0780*/  IMAD.IADD R0, R0, 0x1, R3 ;  /* 0x0000000100007824 */ /* 0x000fca00078e0203 */
[----:B012---:R-:W-:Y:S01]  /*0790*/  IADD3 R6, P0, PT, R0, UR6, RZ ;  /* 0x0000000600067c10 */ /* 0x007fe2000ff1e0ff */
[----:B------:R-:W-:Y:S01]  /*07a0*/  IMAD.MOV R0, RZ, RZ, -R2 ;  /* 0x000000ffff007224 */ /* 0x000fe200078e0a02 */
[----:B------:R-:W-:-:S03]  /*07b0*/  IADD3 R4, P1, PT, R3, UR4, RZ ;  /* 0x0000000403047c10 */ /* 0x000fc6000ff3e0ff */
[----:B------:R-:W-:Y:S02]  /*07c0*/  IMAD.X R9, RZ, RZ, UR7, P0 ;  /* 0x00000007ff097e24 */ /* 0x000fe400080e06ff */
[----:B------:R-:W-:-:S08]  /*07d0*/  IMAD.X R7, RZ, RZ, UR5, P1 ;  /* 0x00000005ff077e24 */ /* 0x000fd000088e06ff */
.L_x_4:
[----:B0-----:R-:W-:Y:S02]  /*07e0*/  IMAD.MOV.U32 R2, RZ, RZ, R4 ;  /* 0x000000ffff027224 */ /* 0x001fe400078e0004 */
[----:B------:R-:W-:-:S05]  /*07f0*/  IMAD.MOV.U32 R3, RZ, RZ, R7 ;  /* 0x000000ffff037224 */ /* 0x000fca00078e0007 */
[----:B------:R0:W2:Y:S01]  /*0800*/  LDG.E.U8 R5, desc[UR8][R2.64] ;  /* 0x0000000802057981 */ /* 0x0000a2000c1e1100 */
[----:B------:R-:W-:Y:S01]  /*0810*/  VIADD R0, R0, 0x1 ;  /* 0x0000000100007836 */ /* 0x000fe20000000000 */
[----:B------:R-:W-:-:S04]  /*0820*/  IADD3 R4, P2, PT, R4, 0x1, RZ ;  /* 0x0000000104047810 */ /* 0x000fc80007f5e0ff */
[----:B------:R-:W-:Y:S01]  /*0830*/  ISETP.NE.AND P0, PT, R0, RZ, PT ;  /* 0x000000ff0000720c */ /* 0x000fe20003f05270 */
[----:B------:R-:W-:Y:S02]  /*0840*/  IMAD.X R7, RZ, RZ, R7, P2 ;  /* 0x000000ffff077224 */ /* 0x000fe400010e0607 */
[----:B0-----:R-:W-:Y:S01]  /*0850*/  IMAD.MOV.U32 R2, RZ, RZ, R6 ;  /* 0x000000ffff027224 */ /* 0x001fe200078e0006 */
[----:B------:R-:W-:Y:S01]  /*0860*/  IADD3 R6, P1, PT, R6, 0x1, RZ ;  /* 0x0000000106067810 */ /* 0x000fe20007f3e0ff */
[----:B------:R-:W-:-:S04]  /*0870*/  IMAD.MOV.U32 R3, RZ, RZ, R9 ;  /* 0x000000ffff037224 */ /* 0x000fc800078e0009 */
[----:B------:R-:W-:Y:S01]  /*0880*/  IMAD.X R9, RZ, RZ, R9, P1 ;  /* 0x000000ffff097224 */ /* 0x000fe200008e0609 */
[----:B--2---:R0:W-:Y:S03]  /*0890*/  STG.E.U8 desc[UR8][R2.64], R5 ;  /* 0x0000000502007986 */ /* 0x0041e6000c101108 */
[----:B------:R-:W-:Y:S05]  /*08a0*/  @P0 BRA `(.L_x_4) ;  /* 0xfffffffc00cc0947 */ /* 0x000fea000383ffff */
[----:B------:R-:W-:Y:S05]  /*08b0*/  EXIT ;  /* 0x000000000000794d */ /* 0x000fea0003800000 */
.L_x_5:
[----:B------:R-:W-:-:S00]  /*08c0*/  BRA `(.L_x_5) ;  /* 0xfffffffc00fc7947 */ /* 0x000fc0000383ffff */
[----:B------:R-:W-:-:S00]  /*08d0*/  NOP ;  /* 0x0000000000007918 */ /* 0x000fc00000000000 */
        /* <DEDUP_REMOVED lines=10> */
.L_x_6:


//--------------------- .nv.shared.reserved.0     --------------------------
	.section	.nv.shared.reserved.0,"aw",@nobits
	.weak		__nv_reservedSMEM_offset_0_alias
	.size		__nv_reservedSMEM_offset_0_alias, 0, 64
	.other		__nv_reservedSMEM_offset_0_alias,@"STO_CUDA_RESERVED_SHARED STV_DEFAULT"
__nv_reservedSMEM_offset_0_alias:
	.zero		0
	.zero		64


//--------------------- .nv.constant0._Z18concatenateStringsPcS_ii --------------------------
	.section	.nv.constant0._Z18concatenateStringsPcS_ii,"a",@progbits
	.sectionflags	@""
	.align	4
.nv.constant0._Z18concatenateStringsPcS_ii:
	.zero		920


//--------------------- SYMBOLS --------------------------

	.type		.nv.reservedSmem.offset0,@object
	.size		.nv.reservedSmem.offset0,0x4
